//
// Generated by NVIDIA NVVM Compiler
//
// Compiler Build ID: CL-36424714
// Cuda compilation tools, release 13.0, V13.0.88
// Based on NVVM 20.0.0
//

.version 9.0
.target sm_100
.address_size 64

	// .globl	_Z22insanely_long_divisioniPiS_S_
.extern .func  (.param .b32 func_retval0) vprintf
(
	.param .b64 vprintf_param_0,
	.param .b64 vprintf_param_1
)
;
.global .align 1 .b8 $str[11] = {91, 37, 100, 44, 32, 37, 100, 93, 58, 32};
.global .align 1 .b8 $str$1[4] = {37, 100, 10};

.visible .entry _Z22insanely_long_divisioniPiS_S_(
	.param .u32 _Z22insanely_long_divisioniPiS_S__param_0,
	.param .u64 .ptr .align 1 _Z22insanely_long_divisioniPiS_S__param_1,
	.param .u64 .ptr .align 1 _Z22insanely_long_divisioniPiS_S__param_2,
	.param .u64 .ptr .align 1 _Z22insanely_long_divisioniPiS_S__param_3
)
{
	.local .align 8 .b8 	__local_depot0[8];
	.reg .b64 	%SP;
	.reg .b64 	%SPL;
	.reg .pred 	%p<16>;
	.reg .b32 	%r<75>;
	.reg .b64 	%rd<20>;

	mov.u64 	%SPL, __local_depot0;
	cvta.local.u64 	%SP, %SPL;
	ld.param.u32 	%r24, [_Z22insanely_long_divisioniPiS_S__param_0];
	ld.param.u64 	%rd5, [_Z22insanely_long_divisioniPiS_S__param_1];
	ld.param.u64 	%rd6, [_Z22insanely_long_divisioniPiS_S__param_2];
	ld.param.u64 	%rd7, [_Z22insanely_long_divisioniPiS_S__param_3];
	add.u64 	%rd8, %SP, 0;
	add.u64 	%rd1, %SPL, 0;
	setp.lt.s32 	%p1, %r24, 1;
	@%p1 bra 	$L__BB0_11;
	mov.u32 	%r26, %ctaid.y;
	mov.u32 	%r27, %nctaid.x;
	mov.u32 	%r28, %ctaid.x;
	mad.lo.s32 	%r1, %r26, %r27, %r28;
	mov.u32 	%r29, %tid.z;
	mov.u32 	%r30, %ntid.x;
	mov.u32 	%r31, %ntid.y;
	mov.u32 	%r32, %tid.y;
	mov.u32 	%r33, %tid.x;
	mad.lo.s32 	%r34, %r31, %r29, %r32;
	mad.lo.s32 	%r2, %r34, %r30, %r33;
	cvta.to.global.u64 	%rd2, %rd6;
	cvta.to.global.u64 	%rd3, %rd7;
	cvta.to.global.u64 	%rd4, %rd5;
	mov.b32 	%r67, 0;
	mov.u64 	%rd9, $str;
$L__BB0_2:
	st.local.v2.u32 	[%rd1], {%r1, %r2};
	cvta.global.u64 	%rd10, %rd9;
	{ // callseq 0, 0
	.param .b64 param0;
	st.param.b64 	[param0], %rd10;
	.param .b64 param1;
	st.param.b64 	[param1], %rd8;
	.param .b32 retval0;
	call.uni (retval0), 
	vprintf, 
	(
	param0, 
	param1
	);
	ld.param.b32 	%r36, [retval0];
	} // callseq 0
	mul.wide.u32 	%rd12, %r67, 4;
	add.s64 	%rd13, %rd2, %rd12;
	ld.global.u32 	%r4, [%rd13];
	add.s64 	%rd14, %rd3, %rd12;
	ld.global.u32 	%r72, [%rd14];
	setp.ge.s32 	%p2, %r72, %r4;
	mov.b32 	%r74, 0;
	@%p2 bra 	$L__BB0_10;
	sub.s32 	%r6, %r4, %r72;
	and.b32  	%r7, %r6, 3;
	sub.s32 	%r40, %r72, %r4;
	setp.gt.u32 	%p3, %r40, -4;
	mov.b32 	%r74, 0;
	@%p3 bra 	$L__BB0_6;
	and.b32  	%r42, %r6, -4;
	neg.s32 	%r68, %r42;
	mov.b32 	%r74, 0;
$L__BB0_5:
	rem.s32 	%r43, %r4, %r72;
	setp.eq.s32 	%p4, %r43, 0;
	selp.u32 	%r44, 1, 0, %p4;
	add.s32 	%r45, %r74, %r44;
	add.s32 	%r46, %r72, 1;
	rem.s32 	%r47, %r4, %r46;
	setp.eq.s32 	%p5, %r47, 0;
	selp.u32 	%r48, 1, 0, %p5;
	add.s32 	%r49, %r45, %r48;
	add.s32 	%r50, %r72, 2;
	rem.s32 	%r51, %r4, %r50;
	setp.eq.s32 	%p6, %r51, 0;
	selp.u32 	%r52, 1, 0, %p6;
	add.s32 	%r53, %r49, %r52;
	add.s32 	%r54, %r72, 3;
	rem.s32 	%r55, %r4, %r54;
	setp.eq.s32 	%p7, %r55, 0;
	selp.u32 	%r56, 1, 0, %p7;
	add.s32 	%r74, %r53, %r56;
	add.s32 	%r72, %r72, 4;
	add.s32 	%r68, %r68, 4;
	setp.ne.s32 	%p8, %r68, 0;
	@%p8 bra 	$L__BB0_5;
$L__BB0_6:
	setp.eq.s32 	%p9, %r7, 0;
	@%p9 bra 	$L__BB0_10;
	rem.s32 	%r57, %r4, %r72;
	setp.eq.s32 	%p10, %r57, 0;
	selp.u32 	%r58, 1, 0, %p10;
	add.s32 	%r74, %r74, %r58;
	setp.eq.s32 	%p11, %r7, 1;
	@%p11 bra 	$L__BB0_10;
	add.s32 	%r59, %r72, 1;
	rem.s32 	%r60, %r4, %r59;
	setp.eq.s32 	%p12, %r60, 0;
	selp.u32 	%r61, 1, 0, %p12;
	add.s32 	%r74, %r74, %r61;
	setp.eq.s32 	%p13, %r7, 2;
	@%p13 bra 	$L__BB0_10;
	add.s32 	%r62, %r72, 2;
	rem.s32 	%r63, %r4, %r62;
	setp.eq.s32 	%p14, %r63, 0;
	selp.u32 	%r64, 1, 0, %p14;
	add.s32 	%r74, %r74, %r64;
$L__BB0_10:
	add.s64 	%rd16, %rd4, %rd12;
	st.global.u32 	[%rd16], %r74;
	st.local.u32 	[%rd1], %r74;
	mov.u64 	%rd17, $str$1;
	cvta.global.u64 	%rd18, %rd17;
	{ // callseq 1, 0
	.param .b64 param0;
	st.param.b64 	[param0], %rd18;
	.param .b64 param1;
	st.param.b64 	[param1], %rd8;
	.param .b32 retval0;
	call.uni (retval0), 
	vprintf, 
	(
	param0, 
	param1
	);
	ld.param.b32 	%r65, [retval0];
	} // callseq 1
	add.s32 	%r67, %r67, 1;
	setp.ne.s32 	%p15, %r67, %r24;
	@%p15 bra 	$L__BB0_2;
$L__BB0_11:
	ret;

}


// ===== COMPILED SASS (sm_100) =====

	.target	sm_100

	.elftype	@"ET_EXEC"


//--------------------- .note.nv.tkinfo           --------------------------
	.section	.note.nv.tkinfo,"",@"SHT_NOTE"
	.sectionflags	@"SHF_NOTE_NV_TKINFO"
	.tkinfo
        /*0018*/ 	.word	0x00000002
        /*0030*/ 	.string	""
        /*0030*/ 	.string	"ptxas"
        /*0030*/ 	.string	"Cuda compilation tools, release 13.0, V13.0.88"
        /*0030*/ 	.string	"Build cuda_13.0.r13.0/compiler.36424714_0"
        /*0030*/ 	.string	"-arch sm_100 -m 64 "



//--------------------- .note.nv.cuinfo           --------------------------
	.section	.note.nv.cuinfo,"",@"SHT_NOTE"
	.sectionflags	@"SHF_NOTE_NV_CUINFO"
        /*0018*/ 	.short	0x0002
        /*001a*/ 	.short	0x0064
        /*001c*/ 	.short	0x0082
	.zero		2


//--------------------- .nv.info                  --------------------------
	.section	.nv.info,"",@"SHT_CUDA_INFO"
	.align	4


	//----- nvinfo : EIATTR_REGCOUNT
	.align		4
        /*0000*/ 	.byte	0x04, 0x2f
        /*0002*/ 	.short	(.L_3 - .L_2)
	.align		4
.L_2:
        /*0004*/ 	.word	index@(_Z22insanely_long_divisioniPiS_S_)
        /*0008*/ 	.word	0x0000001e


	//----- nvinfo : EIATTR_FRAME_SIZE
	.align		4
.L_3:
        /*000c*/ 	.byte	0x04, 0x11
        /*000e*/ 	.short	(.L_5 - .L_4)
	.align		4
.L_4:
        /*0010*/ 	.word	index@(_Z22insanely_long_divisioniPiS_S_)
        /*0014*/ 	.word	0x00000008


	//----- nvinfo : EIATTR_MIN_STACK_SIZE
	.align		4
.L_5:
        /*0018*/ 	.byte	0x04, 0x12
        /*001a*/ 	.short	(.L_7 - .L_6)
	.align		4
.L_6:
        /*001c*/ 	.word	index@(_Z22insanely_long_divisioniPiS_S_)
        /*0020*/ 	.word	0x00000008
.L_7:


//--------------------- .nv.compat                --------------------------
	.section	.nv.compat,"",@"SHT_CUDA_COMPAT_INFO"
	.align	4
        /*0000*/ 	.byte	0x02, 0x09, 0x00, 0x00, 0x02, 0x02, 0x01, 0x00, 0x02, 0x05, 0x05, 0x00, 0x03, 0x07, 0x01, 0x01
        /*0010*/ 	.byte	0x02, 0x03, 0x00, 0x00, 0x02, 0x06, 0x01, 0x00, 0x04, 0x0b, 0x08, 0x00, 0x09, 0x00, 0x00, 0x00
        /*0020*/ 	.byte	0x00, 0x00, 0x00, 0x00


//--------------------- .nv.info._Z22insanely_long_divisioniPiS_S_ --------------------------
	.section	.nv.info._Z22insanely_long_divisioniPiS_S_,"",@"SHT_CUDA_INFO"
	.sectionflags	@""
	.align	4


	//----- nvinfo : EIATTR_CUDA_API_VERSION
	.align		4
        /*0000*/ 	.byte	0x04, 0x37
        /*0002*/ 	.short	(.L_9 - .L_8)
.L_8:
        /*0004*/ 	.word	0x00000082


	//----- nvinfo : EIATTR_KPARAM_INFO
	.align		4
.L_9:
        /*0008*/ 	.byte	0x04, 0x17
        /*000a*/ 	.short	(.L_11 - .L_10)
.L_10:
        /*000c*/ 	.word	0x00000000
        /*0010*/ 	.short	0x0003
        /*0012*/ 	.short	0x0018
        /*0014*/ 	.byte	0x00, 0xf5, 0x21, 0x00


	//----- nvinfo : EIATTR_KPARAM_INFO
	.align		4
.L_11:
        /*0018*/ 	.byte	0x04, 0x17
        /*001a*/ 	.short	(.L_13 - .L_12)
.L_12:
        /*001c*/ 	.word	0x00000000
        /*0020*/ 	.short	0x0002
        /*0022*/ 	.short	0x0010
        /*0024*/ 	.byte	0x00, 0xf5, 0x21, 0x00


	//----- nvinfo : EIATTR_KPARAM_INFO
	.align		4
.L_13:
        /*0028*/ 	.byte	0x04, 0x17
        /*002a*/ 	.short	(.L_15 - .L_14)
.L_14:
        /*002c*/ 	.word	0x00000000
        /*0030*/ 	.short	0x0001
        /*0032*/ 	.short	0x0008
        /*0034*/ 	.byte	0x00, 0xf5, 0x21, 0x00


	//----- nvinfo : EIATTR_KPARAM_INFO
	.align		4
.L_15:
        /*0038*/ 	.byte	0x04, 0x17
        /*003a*/ 	.short	(.L_17 - .L_16)
.L_16:
        /*003c*/ 	.word	0x00000000
        /*0040*/ 	.short	0x0000
        /*0042*/ 	.short	0x0000
        /*0044*/ 	.byte	0x00, 0xf0, 0x11, 0x00


	//----- nvinfo : EIATTR_SPARSE_MMA_MASK
	.align		4
.L_17:
        /*0048*/ 	.byte	0x03, 0x50
        /*004a*/ 	.short	0x0000


	//----- nvinfo : EIATTR_MAXREG_COUNT
	.align		4
        /*004c*/ 	.byte	0x03, 0x1b
        /*004e*/ 	.short	0x00ff


	//----- nvinfo : EIATTR_EXTERNS
	.align		4
        /*0050*/ 	.byte	0x04, 0x0f
        /*0052*/ 	.short	(.L_19 - .L_18)


	//   ....[0]....
	.align		4
.L_18:
        /*0054*/ 	.word	index@(vprintf)


	//----- nvinfo : EIATTR_MERCURY_ISA_VERSION
	.align		4
.L_19:
        /*0058*/ 	.byte	0x03, 0x5f
        /*005a*/ 	.short	0x0101


	//----- nvinfo : EIATTR_VRC_CTA_INIT_COUNT
	.align		4
        /*005c*/ 	.byte	0x02, 0x4a
	.zero		1
	.zero		1


	//----- nvinfo : EIATTR_SYSCALL_OFFSETS
	.align		4
        /*0060*/ 	.byte	0x04, 0x46
        /*0062*/ 	.short	(.L_21 - .L_20)


	//   ....[0]....
.L_20:
        /*0064*/ 	.word	0x000001f0


	//   ....[1]....
        /*0068*/ 	.word	0x00000fc0


	//----- nvinfo : EIATTR_EXIT_INSTR_OFFSETS
	.align		4
.L_21:
        /*006c*/ 	.byte	0x04, 0x1c
        /*006e*/ 	.short	(.L_23 - .L_22)


	//   ....[0]....
.L_22:
        /*0070*/ 	.word	0x00000060


	//   ....[1]....
        /*0074*/ 	.word	0x00001010


	//----- nvinfo : EIATTR_CRS_STACK_SIZE
	.align		4
.L_23:
        /*0078*/ 	.byte	0x04, 0x1e
        /*007a*/ 	.short	(.L_25 - .L_24)
.L_24:
        /*007c*/ 	.word	0x00000000


	//----- nvinfo : EIATTR_CBANK_PARAM_SIZE
	.align		4
.L_25:
        /*0080*/ 	.byte	0x03, 0x19
        /*0082*/ 	.short	0x0020


	//----- nvinfo : EIATTR_PARAM_CBANK
	.align		4
        /*0084*/ 	.byte	0x04, 0x0a
        /*0086*/ 	.short	(.L_27 - .L_26)
	.align		4
.L_26:
        /*0088*/ 	.word	index@(.nv.constant0._Z22insanely_long_divisioniPiS_S_)
        /*008c*/ 	.short	0x0380
        /*008e*/ 	.short	0x0020


	//----- nvinfo : EIATTR_SW_WAR
	.align		4
.L_27:
        /*0090*/ 	.byte	0x04, 0x36
        /*0092*/ 	.short	(.L_29 - .L_28)
.L_28:
        /*0094*/ 	.word	0x00000008
.L_29:


//--------------------- .nv.callgraph             --------------------------
	.section	.nv.callgraph,"",@"SHT_CUDA_CALLGRAPH"
	.align	4
	.sectionentsize	8
	.align		4
        /*0000*/ 	.word	0x00000000
	.align		4
        /*0004*/ 	.word	0xffffffff
	.align		4
        /*0008*/ 	.word	index@(_Z22insanely_long_divisioniPiS_S_)
	.align		4
        /*000c*/ 	.word	index@(vprintf)
	.align		4
        /*0010*/ 	.word	0x00000000
	.align		4
        /*0014*/ 	.word	0xfffffffe
	.align		4
        /*0018*/ 	.word	0x00000000
	.align		4
        /*001c*/ 	.word	0xfffffffd
	.align		4
        /*0020*/ 	.word	0x00000000
	.align		4
        /*0024*/ 	.word	0xfffffffc


//--------------------- .nv.constant4             --------------------------
	.section	.nv.constant4,"a",@progbits
	.align	8
	.align		8
.nv.constant4:
        /*0000*/ 	.dword	vprintf
	.align		8
        /*0008*/ 	.dword	$str
	.align		8
        /*0010*/ 	.dword	$str$1


//--------------------- .text._Z22insanely_long_divisioniPiS_S_ --------------------------
	.section	.text._Z22insanely_long_divisioniPiS_S_,"ax",@progbits
	.align	128
        .global         _Z22insanely_long_divisioniPiS_S_
        .type           _Z22insanely_long_divisioniPiS_S_,@function
        .size           _Z22insanely_long_divisioniPiS_S_,(.L_x_9 - _Z22insanely_long_divisioniPiS_S_)
        .other          _Z22insanely_long_divisioniPiS_S_,@"STO_CUDA_ENTRY STV_DEFAULT"
_Z22insanely_long_divisioniPiS_S_:
.text._Z22insanely_long_divisioniPiS_S_:
[----:B------:R-:W0:Y:S08]  /*0000*/  LDC R1, c[0x0][0x37c] ;  /* 0x0000df00ff017b82 */ /* 0x000e300000000800 */
[----:B------:R-:W1:Y:S01]  /*0010*/  LDC R0, c[0x0][0x380] ;  /* 0x0000e000ff007b82 */ /* 0x000e620000000800 */
[----:B------:R-:W2:Y:S01]  /*0020*/  LDCU UR4, c[0x0][0x2f8] ;  /* 0x00005f00ff0477ac */ /* 0x000ea20008000800 */
[----:B0-----:R-:W-:-:S05]  /*0030*/  VIADD R1, R1, 0xfffffff8 ;  /* 0xfffffff801017836 */ /* 0x001fca0000000000 */
[----:B--2---:R-:W-:Y:S02]  /*0040*/  IADD3 R2, P1, PT, R1, UR4, RZ ;  /* 0x0000000401027c10 */ /* 0x004fe4000ff3e0ff */
[----:B-1----:R-:W-:-:S13]  /*0050*/  ISETP.GE.AND P0, PT, R0, 0x1, PT ;  /* 0x000000010000780c */ /* 0x002fda0003f06270 */
[----:B------:R-:W-:Y:S05]  /*0060*/  @!P0 EXIT ;  /* 0x000000000000894d */ /* 0x000fea0003800000 */
[----:B------:R-:W0:Y:S01]  /*0070*/  S2R R17, SR_TID.Z ;  /* 0x0000000000117919 */ /* 0x000e220000002300 */
[----:B------:R-:W1:Y:S01]  /*0080*/  LDCU UR4, c[0x0][0x2fc] ;  /* 0x00005f80ff0477ac */ /* 0x000e620008000800 */
[----:B------:R-:W2:Y:S01]  /*0090*/  LDC R16, c[0x0][0x370] ;  /* 0x0000dc00ff107b82 */ /* 0x000ea20000000800 */
[----:B------:R-:W-:Y:S01]  /*00a0*/  IMAD.MOV.U32 R19, RZ, RZ, RZ ;  /* 0x000000ffff137224 */ /* 0x000fe200078e00ff */
[----:B------:R-:W0:Y:S01]  /*00b0*/  S2R R0, SR_TID.Y ;  /* 0x0000000000007919 */ /* 0x000e220000002200 */
[----:B------:R-:W3:Y:S01]  /*00c0*/  LDCU UR6, c[0x0][0x360] ;  /* 0x00006c00ff0677ac */ /* 0x000ee20008000800 */
[----:B------:R-:W2:Y:S01]  /*00d0*/  S2R R3, SR_CTAID.X ;  /* 0x0000000000037919 */ /* 0x000ea20000002500 */
[----:B------:R-:W0:Y:S03]  /*00e0*/  LDCU UR7, c[0x0][0x364] ;  /* 0x00006c80ff0777ac */ /* 0x000e260008000800 */
[----:B------:R-:W2:Y:S01]  /*00f0*/  S2UR UR5, SR_CTAID.Y ;  /* 0x00000000000579c3 */ /* 0x000ea20000002600 */
[----:B------:R-:W3:Y:S01]  /*0100*/  S2R R4, SR_TID.X ;  /* 0x0000000000047919 */ /* 0x000ee20000002100 */
[----:B------:R-:W4:Y:S01]  /*0110*/  LDCU.64 UR36, c[0x0][0x358] ;  /* 0x00006b00ff2477ac */ /* 0x000f220008000a00 */
[----:B-1----:R-:W-:-:S02]  /*0120*/  IMAD.X R18, RZ, RZ, UR4, P1 ;  /* 0x00000004ff127e24 */ /* 0x002fc400088e06ff */
[----:B0-----:R-:W-:Y:S02]  /*0130*/  IMAD R17, R17, UR7, R0 ;  /* 0x0000000711117c24 */ /* 0x001fe4000f8e0200 */
[----:B--2---:R-:W-:Y:S02]  /*0140*/  IMAD R16, R16, UR5, R3 ;  /* 0x0000000510107c24 */ /* 0x004fe4000f8e0203 */
[----:B---34-:R-:W-:-:S07]  /*0150*/  IMAD R17, R17, UR6, R4 ;  /* 0x0000000611117c24 */ /* 0x018fce000f8e0204 */
.L_x_7:
[----:B------:R-:W-:Y:S01]  /*0160*/  MOV R0, 0x0 ;  /* 0x0000000000007802 */ /* 0x000fe20000000f00 */
[----:B------:R0:W-:Y:S01]  /*0170*/  STL.64 [R1], R16 ;  /* 0x0000001001007387 */ /* 0x0001e20000100a00 */
[----:B------:R-:W1:Y:S01]  /*0180*/  LDCU.64 UR4, c[0x4][0x8] ;  /* 0x01000100ff0477ac */ /* 0x000e620008000a00 */
[----:B------:R-:W-:Y:S01]  /*0190*/  IMAD.MOV.U32 R6, RZ, RZ, R2 ;  /* 0x000000ffff067224 */ /* 0x000fe200078e0002 */
[----:B------:R0:W2:Y:S01]  /*01a0*/  LDC.64 R8, c[0x4][R0] ;  /* 0x0100000000087b82 */ /* 0x0000a20000000a00 */
[----:B------:R-:W-:Y:S01]  /*01b0*/  IMAD.MOV.U32 R7, RZ, RZ, R18 ;  /* 0x000000ffff077224 */ /* 0x000fe200078e0012 */
[----:B-1----:R-:W-:Y:S01]  /*01c0*/  MOV R4, UR4 ;  /* 0x0000000400047c02 */ /* 0x002fe20008000f00 */
[----:B0-----:R-:W-:-:S07]  /*01d0*/  IMAD.U32 R5, RZ, RZ, UR5 ;  /* 0x00000005ff057e24 */ /* 0x001fce000f8e00ff */
[----:B------:R-:W-:-:S07]  /*01e0*/  LEPC R20, `(.L_x_0) ;  /* 0x000000001014794e */ /* 0x000fce0000000000 */
[----:B--2---:R-:W-:Y:S05]  /*01f0*/  CALL.ABS.NOINC R8 ;  /* 0x0000000008007343 */ /* 0x004fea0003c00000 */
.L_x_0:
[----:B------:R-:W0:Y:S08]  /*0200*/  LDC.64 R4, c[0x0][0x390] ;  /* 0x0000e400ff047b82 */ /* 0x000e300000000a00 */
[----:B------:R-:W1:Y:S01]  /*0210*/  LDC.64 R6, c[0x0][0x398] ;  /* 0x0000e600ff067b82 */ /* 0x000e620000000a00 */
[----:B0-----:R-:W-:-:S05]  /*0220*/  IMAD.WIDE.U32 R4, R19, 0x4, R4 ;  /* 0x0000000413047825 */ /* 0x001fca00078e0004 */
[----:B------:R-:W2:Y:S01]  /*0230*/  LDG.E R3, desc[UR36][R4.64] ;  /* 0x0000002404037981 */ /* 0x000ea2000c1e1900 */
[----:B-1----:R-:W-:-:S05]  /*0240*/  IMAD.WIDE.U32 R6, R19, 0x4, R6 ;  /* 0x0000000413067825 */ /* 0x002fca00078e0006 */
[----:B------:R-:W2:Y:S01]  /*0250*/  LDG.E R10, desc[UR36][R6.64] ;  /* 0x00000024060a7981 */ /* 0x000ea2000c1e1900 */
[----:B------:R-:W-:Y:S01]  /*0260*/  BSSY.RECONVERGENT B0, `(.L_x_1) ;  /* 0x00000c9000007945 */ /* 0x000fe20003800200 */
[----:B------:R-:W-:Y:S01]  /*0270*/  HFMA2 R0, -RZ, RZ, 0, 0 ;  /* 0x00000000ff007431 */ /* 0x000fe200000001ff */
[----:B--2---:R-:W-:-:S13]  /*0280*/  ISETP.GE.AND P0, PT, R10, R3, PT ;  /* 0x000000030a00720c */ /* 0x004fda0003f06270 */
[----:B------:R-:W-:Y:S05]  /*0290*/  @P0 BRA `(.L_x_2) ;  /* 0x0000000c00140947 */ /* 0x000fea0003800000 */
[----:B------:R-:W-:Y:S01]  /*02a0*/  IMAD.IADD R0, R10, 0x1, -R3 ;  /* 0x000000010a007824 */ /* 0x000fe200078e0a03 */
[----:B------:R-:W-:Y:S01]  /*02b0*/  BSSY.RECONVERGENT B1, `(.L_x_3) ;  /* 0x0000072000017945 */ /* 0x000fe20003800200 */
[----:B------:R-:W-:-:S03]  /*02c0*/  IMAD.IADD R11, R3, 0x1, -R10 ;  /* 0x00000001030b7824 */ /* 0x000fc600078e0a0a */
[----:B------:R-:W-:Y:S01]  /*02d0*/  ISETP.GT.U32.AND P1, PT, R0, -0x4, PT ;  /* 0xfffffffc0000780c */ /* 0x000fe20003f24070 */
[----:B------:R-:W-:Y:S01]  /*02e0*/  IMAD.MOV.U32 R0, RZ, RZ, RZ ;  /* 0x000000ffff007224 */ /* 0x000fe200078e00ff */
[----:B------:R-:W-:-:S04]  /*02f0*/  LOP3.LUT R24, R11, 0x3, RZ, 0xc0, !PT ;  /* 0x000000030b187812 */ /* 0x000fc800078ec0ff */
[----:B------:R-:W-:-:S07]  /*0300*/  ISETP.NE.AND P0, PT, R24, RZ, PT ;  /* 0x000000ff1800720c */ /* 0x000fce0003f05270 */
[----:B------:R-:W-:Y:S06]  /*0310*/  @P1 BRA `(.L_x_4) ;  /* 0x0000000400ac1947 */ /* 0x000fec0003800000 */
[----:B------:R-:W-:Y:S02]  /*0320*/  LOP3.LUT R11, R11, 0xfffffffc, RZ, 0xc0, !PT ;  /* 0xfffffffc0b0b7812 */ /* 0x000fe400078ec0ff */
[----:B------:R-:W-:Y:S02]  /*0330*/  IABS R13, R3 ;  /* 0x00000003000d7213 */ /* 0x000fe40000000000 */
[----:B------:R-:W-:Y:S01]  /*0340*/  MOV R0, RZ ;  /* 0x000000ff00007202 */ /* 0x000fe20000000f00 */
[----:B------:R-:W-:-:S07]  /*0350*/  IMAD.MOV R11, RZ, RZ, -R11 ;  /* 0x000000ffff0b7224 */ /* 0x000fce00078e0a0b */
.L_x_5:
[----:B------:R-:W-:Y:S01]  /*0360*/  IABS R20, R10 ;  /* 0x0000000a00147213 */ /* 0x000fe20000000000 */
[C---:B------:R-:W-:Y:S01]  /*0370*/  VIADD R15, R10.reuse, 0x1 ;  /* 0x000000010a0f7836 */ /* 0x040fe20000000000 */
[C---:B------:R-:W-:Y:S01]  /*0380*/  IADD3 R12, PT, PT, R10.reuse, 0x3, RZ ;  /* 0x000000030a0c7810 */ /* 0x040fe20007ffe0ff */
[----:B------:R-:W-:Y:S01]  /*0390*/  VIADD R14, R10, 0x2 ;  /* 0x000000020a0e7836 */ /* 0x000fe20000000000 */
[----:B------:R-:W0:Y:S01]  /*03a0*/  I2F.RP R4, R20 ;  /* 0x0000001400047306 */ /* 0x000e220000209400 */
[----:B------:R-:W-:Y:S01]  /*03b0*/  ISETP.GE.AND P4, PT, R3, RZ, PT ;  /* 0x000000ff0300720c */ /* 0x000fe20003f86270 */
[----:B------:R-:W-:Y:S01]  /*03c0*/  VIADD R11, R11, 0x4 ;  /* 0x000000040b0b7836 */ /* 0x000fe20000000000 */
[----:B------:R-:W-:Y:S02]  /*03d0*/  IABS R23, R15 ;  /* 0x0000000f00177213 */ /* 0x000fe40000000000 */
[----:B------:R-:W-:Y:S02]  /*03e0*/  IABS R21, R14 ;  /* 0x0000000e00157213 */ /* 0x000fe40000000000 */
[----:B------:R-:W-:Y:S01]  /*03f0*/  IABS R22, R12 ;  /* 0x0000000c00167213 */ /* 0x000fe20000000000 */
[----:B------:R-:W1:Y:S08]  /*0400*/  I2F.RP R8, R23 ;  /* 0x0000001700087306 */ /* 0x000e700000209400 */
[----:B0-----:R-:W0:Y:S08]  /*0410*/  MUFU.RCP R4, R4 ;  /* 0x0000000400047308 */ /* 0x001e300000001000 */
[----:B------:R-:W2:Y:S08]  /*0420*/  I2F.RP R9, R21 ;  /* 0x0000001500097306 */ /* 0x000eb00000209400 */
[----:B-1----:R-:W1:Y:S01]  /*0430*/  MUFU.RCP R8, R8 ;  /* 0x0000000800087308 */ /* 0x002e620000001000 */
[----:B0-----:R-:W-:-:S02]  /*0440*/  VIADD R5, R4, 0xffffffe ;  /* 0x0ffffffe04057836 */ /* 0x001fc40000000000 */
[----:B------:R-:W-:-:S05]  /*0450*/  IMAD.MOV.U32 R4, RZ, RZ, RZ ;  /* 0x000000ffff047224 */ /* 0x000fca00078e00ff */
[----:B--2---:R-:W0:Y:S08]  /*0460*/  MUFU.RCP R9, R9 ;  /* 0x0000000900097308 */ /* 0x004e300000001000 */
[----:B------:R-:W2:Y:S01]  /*0470*/  F2I.FTZ.U32.TRUNC.NTZ R5, R5 ;  /* 0x0000000500057305 */ /* 0x000ea2000021f000 */
[----:B-1----:R-:W-:-:S07]  /*0480*/  VIADD R7, R8, 0xffffffe ;  /* 0x0ffffffe08077836 */ /* 0x002fce0000000000 */
[----:B------:R-:W-:Y:S01]  /*0490*/  I2F.RP R6, R22 ;  /* 0x0000001600067306 */ /* 0x000fe20000209400 */
[----:B0-----:R-:W-:Y:S01]  /*04a0*/  IADD3 R25, PT, PT, R9, 0xffffffe, RZ ;  /* 0x0ffffffe09197810 */ /* 0x001fe20007ffe0ff */
[----:B--2---:R-:W-:-:S06]  /*04b0*/  IMAD.MOV R27, RZ, RZ, -R5 ;  /* 0x000000ffff1b7224 */ /* 0x004fcc00078e0a05 */
[----:B------:R-:W0:Y:S01]  /*04c0*/  F2I.FTZ.U32.TRUNC.NTZ R7, R7 ;  /* 0x0000000700077305 */ /* 0x000e22000021f000 */
[----:B------:R-:W-:-:S04]  /*04d0*/  IMAD R27, R27, R20, RZ ;  /* 0x000000141b1b7224 */ /* 0x000fc800078e02ff */
[----:B------:R-:W-:-:S03]  /*04e0*/  IMAD.HI.U32 R4, R5, R27, R4 ;  /* 0x0000001b05047227 */ /* 0x000fc600078e0004 */
[----:B------:R-:W1:Y:S01]  /*04f0*/  F2I.FTZ.U32.TRUNC.NTZ R9, R25 ;  /* 0x0000001900097305 */ /* 0x000e62000021f000 */
[----:B0-----:R-:W-:-:S07]  /*0500*/  IADD3 R8, PT, PT, RZ, -R7, RZ ;  /* 0x80000007ff087210 */ /* 0x001fce0007ffe0ff */
[----:B------:R0:W2:Y:S01]  /*0510*/  MUFU.RCP R5, R6 ;  /* 0x0000000600057308 */ /* 0x0000a20000001000 */
[----:B------:R-:W-:Y:S02]  /*0520*/  IMAD R27, R8, R23, RZ ;  /* 0x00000017081b7224 */ /* 0x000fe400078e02ff */
[----:B------:R-:W-:Y:S02]  /*0530*/  HFMA2 R8, -RZ, RZ, 0, 0 ;  /* 0x00000000ff087431 */ /* 0x000fe400000001ff */
[----:B-1----:R-:W-:Y:S02]  /*0540*/  IMAD.MOV R26, RZ, RZ, -R9 ;  /* 0x000000ffff1a7224 */ /* 0x002fe400078e0a09 */
[----:B0-----:R-:W-:Y:S02]  /*0550*/  IMAD.MOV.U32 R6, RZ, RZ, RZ ;  /* 0x000000ffff067224 */ /* 0x001fe400078e00ff */
[----:B------:R-:W-:Y:S01]  /*0560*/  IMAD R25, R26, R21, RZ ;  /* 0x000000151a197224 */ /* 0x000fe200078e02ff */
[----:B------:R-:W-:Y:S01]  /*0570*/  IABS R26, R15 ;  /* 0x0000000f001a7213 */ /* 0x000fe20000000000 */
[----:B------:R-:W-:Y:S01]  /*0580*/  IMAD.HI.U32 R7, R7, R27, R6 ;  /* 0x0000001b07077227 */ /* 0x000fe200078e0006 */
[----:B------:R-:W-:-:S02]  /*0590*/  IABS R6, R10 ;  /* 0x0000000a00067213 */ /* 0x000fc40000000000 */
[----:B------:R-:W-:Y:S01]  /*05a0*/  IADD3 R26, PT, PT, RZ, -R26, RZ ;  /* 0x8000001aff1a7210 */ /* 0x000fe20007ffe0ff */
[----:B--2---:R-:W-:Y:S02]  /*05b0*/  VIADD R5, R5, 0xffffffe ;  /* 0x0ffffffe05057836 */ /* 0x004fe40000000000 */
[----:B------:R-:W-:Y:S01]  /*05c0*/  IMAD.HI.U32 R9, R9, R25, R8 ;  /* 0x0000001909097227 */ /* 0x000fe200078e0008 */
[----:B------:R-:W-:-:S03]  /*05d0*/  IABS R25, R3 ;  /* 0x0000000300197213 */ /* 0x000fc60000000000 */
[----:B------:R-:W0:Y:S01]  /*05e0*/  F2I.FTZ.U32.TRUNC.NTZ R5, R5 ;  /* 0x0000000500057305 */ /* 0x000e22000021f000 */
[----:B------:R-:W-:Y:S02]  /*05f0*/  IMAD.MOV R8, RZ, RZ, -R6 ;  /* 0x000000ffff087224 */ /* 0x000fe400078e0a06 */
[----:B------:R-:W-:Y:S02]  /*0600*/  IMAD.MOV.U32 R6, RZ, RZ, R25 ;  /* 0x000000ffff067224 */ /* 0x000fe400078e0019 */
[----:B------:R-:W-:Y:S01]  /*0610*/  IMAD.HI.U32 R25, R4, R13, RZ ;  /* 0x0000000d04197227 */ /* 0x000fe200078e00ff */
[----:B------:R-:W-:-:S03]  /*0620*/  IABS R4, R14 ;  /* 0x0000000e00047213 */ /* 0x000fc60000000000 */
[----:B------:R-:W-:-:S04]  /*0630*/  IMAD.HI.U32 R27, R7, R6, RZ ;  /* 0x00000006071b7227 */ /* 0x000fc800078e00ff */
[--C-:B------:R-:W-:Y:S02]  /*0640*/  IMAD R7, R25, R8, R6.reuse ;  /* 0x0000000819077224 */ /* 0x100fe400078e0206 */
[----:B------:R-:W-:Y:S01]  /*0650*/  IMAD R8, R27, R26, R6 ;  /* 0x0000001a1b087224 */ /* 0x000fe200078e0206 */
[----:B------:R-:W-:Y:S01]  /*0660*/  IADD3 R26, PT, PT, RZ, -R4, RZ ;  /* 0x80000004ff1a7210 */ /* 0x000fe20007ffe0ff */
[----:B0-----:R-:W-:Y:S01]  /*0670*/  IMAD.MOV R25, RZ, RZ, -R5 ;  /* 0x000000ffff197224 */ /* 0x001fe200078e0a05 */
[----:B------:R-:W-:Y:S01]  /*0680*/  ISETP.GT.U32.AND P1, PT, R20, R7, PT ;  /* 0x000000071400720c */ /* 0x000fe20003f24070 */
[----:B------:R-:W-:Y:S01]  /*0690*/  IMAD.HI.U32 R9, R9, R6, RZ ;  /* 0x0000000609097227 */ /* 0x000fe200078e00ff */
[----:B------:R-:W-:-:S03]  /*06a0*/  ISETP.GT.U32.AND P3, PT, R23, R8, PT ;  /* 0x000000081700720c */ /* 0x000fc60003f64070 */
[----:B------:R-:W-:Y:S02]  /*06b0*/  IMAD R25, R25, R22, RZ ;  /* 0x0000001619197224 */ /* 0x000fe400078e02ff */
[----:B------:R-:W-:Y:S02]  /*06c0*/  IMAD.MOV.U32 R4, RZ, RZ, RZ ;  /* 0x000000ffff047224 */ /* 0x000fe400078e00ff */
[----:B------:R-:W-:Y:S02]  /*06d0*/  IMAD R26, R9, R26, R6 ;  /* 0x0000001a091a7224 */ /* 0x000fe400078e0206 */
[----:B------:R-:W-:Y:S01]  /*06e0*/  IMAD.HI.U32 R5, R5, R25, R4 ;  /* 0x0000001905057227 */ /* 0x000fe200078e0004 */
[----:B------:R-:W-:Y:S02]  /*06f0*/  IABS R4, R12 ;  /* 0x0000000c00047213 */ /* 0x000fe40000000000 */
[----:B------:R-:W-:Y:S01]  /*0700*/  @!P1 IADD3 R7, PT, PT, R7, -R20, RZ ;  /* 0x8000001407079210 */ /* 0x000fe20007ffe0ff */
[----:B------:R-:W-:Y:S01]  /*0710*/  @!P3 IMAD.IADD R8, R8, 0x1, -R23 ;  /* 0x000000010808b824 */ /* 0x000fe200078e0a17 */
[----:B------:R-:W-:Y:S01]  /*0720*/  ISETP.GT.U32.AND P1, PT, R21, R26, PT ;  /* 0x0000001a1500720c */ /* 0x000fe20003f24070 */
[----:B------:R-:W-:Y:S01]  /*0730*/  IMAD.MOV R4, RZ, RZ, -R4 ;  /* 0x000000ffff047224 */ /* 0x000fe200078e0a04 */
[----:B------:R-:W-:Y:S01]  /*0740*/  ISETP.GT.U32.AND P2, PT, R20, R7, PT ;  /* 0x000000071400720c */ /* 0x000fe20003f44070 */
[----:B------:R-:W-:Y:S01]  /*0750*/  IMAD.HI.U32 R5, R5, R6, RZ ;  /* 0x0000000605057227 */ /* 0x000fe200078e00ff */
[----:B------:R-:W-:-:S02]  /*0760*/  ISETP.GT.U32.AND P6, PT, R23, R8, PT ;  /* 0x000000081700720c */ /* 0x000fc40003fc4070 */
[----:B------:R-:W-:Y:S01]  /*0770*/  ISETP.GE.AND P3, PT, R3, RZ, PT ;  /* 0x000000ff0300720c */ /* 0x000fe20003f66270 */
[----:B------:R-:W-:Y:S02]  /*0780*/  IMAD R5, R5, R4, R6 ;  /* 0x0000000405057224 */ /* 0x000fe400078e0206 */
[----:B------:R-:W-:-:S03]  /*0790*/  VIADD R4, R0, 0x1 ;  /* 0x0000000100047836 */ /* 0x000fc60000000000 */
[----:B------:R-:W-:Y:S01]  /*07a0*/  ISETP.GT.U32.AND P5, PT, R22, R5, PT ;  /* 0x000000051600720c */ /* 0x000fe20003fa4070 */
[----:B------:R-:W-:Y:S01]  /*07b0*/  @!P1 IMAD.IADD R26, R26, 0x1, -R21 ;  /* 0x000000011a1a9824 */ /* 0x000fe200078e0a15 */
[----:B------:R-:W-:Y:S02]  /*07c0*/  ISETP.NE.AND P1, PT, R10, RZ, PT ;  /* 0x000000ff0a00720c */ /* 0x000fe40003f25270 */
[----:B------:R-:W-:Y:S01]  /*07d0*/  @!P2 IADD3 R7, PT, PT, R7, -R20, RZ ;  /* 0x800000140707a210 */ /* 0x000fe20007ffe0ff */
[----:B------:R-:W-:Y:S01]  /*07e0*/  @!P6 IMAD.IADD R8, R8, 0x1, -R23 ;  /* 0x000000010808e824 */ /* 0x000fe200078e0a17 */
[----:B------:R-:W-:Y:S02]  /*07f0*/  ISETP.GT.U32.AND P2, PT, R21, R26, PT ;  /* 0x0000001a1500720c */ /* 0x000fe40003f44070 */
[----:B------:R-:W-:Y:S01]  /*0800*/  @!P4 IADD3 R7, PT, PT, -R7, RZ, RZ ;  /* 0x000000ff0707c210 */ /* 0x000fe20007ffe1ff */
[----:B------:R-:W-:-:S04]  /*0810*/  @!P3 IMAD.MOV R8, RZ, RZ, -R8 ;  /* 0x000000ffff08b224 */ /* 0x000fc800078e0a08 */
[----:B------:R-:W-:Y:S01]  /*0820*/  @!P5 IMAD.IADD R5, R5, 0x1, -R22 ;  /* 0x000000010505d824 */ /* 0x000fe200078e0a16 */
[----:B------:R-:W-:Y:S02]  /*0830*/  ISETP.NE.AND P5, PT, R15, RZ, PT ;  /* 0x000000ff0f00720c */ /* 0x000fe40003fa5270 */
[----:B------:R-:W-:Y:S01]  /*0840*/  @!P1 LOP3.LUT R7, RZ, R10, RZ, 0x33, !PT ;  /* 0x0000000aff079212 */ /* 0x000fe200078e33ff */
[----:B------:R-:W-:Y:S01]  /*0850*/  VIADD R10, R10, 0x4 ;  /* 0x000000040a0a7836 */ /* 0x000fe20000000000 */
[----:B------:R-:W-:Y:S01]  /*0860*/  ISETP.GT.U32.AND P4, PT, R22, R5, PT ;  /* 0x000000051600720c */ /* 0x000fe20003f84070 */
[----:B------:R-:W-:Y:S01]  /*0870*/  @!P2 IMAD.IADD R26, R26, 0x1, -R21 ;  /* 0x000000011a1aa824 */ /* 0x000fe200078e0a15 */
[----:B------:R-:W-:Y:S02]  /*0880*/  ISETP.NE.AND P2, PT, R14, RZ, PT ;  /* 0x000000ff0e00720c */ /* 0x000fe40003f45270 */
[----:B------:R-:W-:Y:S01]  /*0890*/  ISETP.NE.AND P1, PT, R7, RZ, PT ;  /* 0x000000ff0700720c */ /* 0x000fe20003f25270 */
[----:B------:R-:W-:-:S04]  /*08a0*/  @!P3 IMAD.MOV R26, RZ, RZ, -R26 ;  /* 0x000000ffff1ab224 */ /* 0x000fc800078e0a1a */
[----:B------:R-:W-:-:S04]  /*08b0*/  @!P5 LOP3.LUT R8, RZ, R15, RZ, 0x33, !PT ;  /* 0x0000000fff08d212 */ /* 0x000fc800078e33ff */
[----:B------:R-:W-:Y:S02]  /*08c0*/  ISETP.NE.AND P5, PT, R8, RZ, PT ;  /* 0x000000ff0800720c */ /* 0x000fe40003fa5270 */
[----:B------:R-:W-:Y:S02]  /*08d0*/  @!P2 LOP3.LUT R26, RZ, R14, RZ, 0x33, !PT ;  /* 0x0000000eff1aa212 */ /* 0x000fe400078e33ff */
[----:B------:R-:W-:Y:S02]  /*08e0*/  @!P4 IADD3 R5, PT, PT, R5, -R22, RZ ;  /* 0x800000160505c210 */ /* 0x000fe40007ffe0ff */
[----:B------:R-:W-:Y:S02]  /*08f0*/  ISETP.NE.AND P4, PT, R12, RZ, PT ;  /* 0x000000ff0c00720c */ /* 0x000fe40003f85270 */
[----:B------:R-:W-:Y:S01]  /*0900*/  @P1 IADD3 R4, PT, PT, R0, RZ, RZ ;  /* 0x000000ff00041210 */ /* 0x000fe20007ffe0ff */
[----:B------:R-:W-:Y:S01]  /*0910*/  @!P3 IMAD.MOV R5, RZ, RZ, -R5 ;  /* 0x000000ffff05b224 */ /* 0x000fe200078e0a05 */
[----:B------:R-:W-:-:S03]  /*0920*/  ISETP.NE.AND P1, PT, R26, RZ, PT ;  /* 0x000000ff1a00720c */ /* 0x000fc60003f25270 */
[C---:B------:R-:W-:Y:S01]  /*0930*/  VIADD R0, R4.reuse, 0x1 ;  /* 0x0000000104007836 */ /* 0x040fe20000000000 */
[----:B------:R-:W-:-:S05]  /*0940*/  @P5 IADD3 R0, PT, PT, R4, RZ, RZ ;  /* 0x000000ff04005210 */ /* 0x000fca0007ffe0ff */
[----:B------:R-:W-:Y:S01]  /*0950*/  @!P4 LOP3.LUT R5, RZ, R12, RZ, 0x33, !PT ;  /* 0x0000000cff05c212 */ /* 0x000fe200078e33ff */
[----:B------:R-:W-:-:S03]  /*0960*/  VIADD R4, R0, 0x1 ;  /* 0x0000000100047836 */ /* 0x000fc60000000000 */
[----:B------:R-:W-:Y:S02]  /*0970*/  @P1 IADD3 R4, PT, PT, R0, RZ, RZ ;  /* 0x000000ff00041210 */ /* 0x000fe40007ffe0ff */
[----:B------:R-:W-:Y:S02]  /*0980*/  ISETP.NE.AND P1, PT, R11, RZ, PT ;  /* 0x000000ff0b00720c */ /* 0x000fe40003f25270 */
[----:B------:R-:W-:Y:S01]  /*0990*/  ISETP.NE.AND P2, PT, R5, RZ, PT ;  /* 0x000000ff0500720c */ /* 0x000fe20003f45270 */
[----:B------:R-:W-:-:S12]  /*09a0*/  VIADD R0, R4, 0x1 ;  /* 0x0000000104007836 */ /* 0x000fd80000000000 */
[----:B------:R-:W-:Y:S01]  /*09b0*/  @P2 IADD3 R0, PT, PT, R4, RZ, RZ ;  /* 0x000000ff04002210 */ /* 0x000fe20007ffe0ff */
[----:B------:R-:W-:Y:S06]  /*09c0*/  @P1 BRA `(.L_x_5) ;  /* 0xfffffff800641947 */ /* 0x000fec000383ffff */
.L_x_4:
[----:B------:R-:W-:Y:S05]  /*09d0*/  BSYNC.RECONVERGENT B1 ;  /* 0x0000000000017941 */ /* 0x000fea0003800200 */
.L_x_3:
[----:B------:R-:W-:Y:S05]  /*09e0*/  @!P0 BRA `(.L_x_2) ;  /* 0x0000000400408947 */ /* 0x000fea0003800000 */
[-C--:B------:R-:W-:Y:S02]  /*09f0*/  IABS R8, R10.reuse ;  /* 0x0000000a00087213 */ /* 0x080fe40000000000 */
[----:B------:R-:W-:Y:S02]  /*0a00*/  IABS R4, R3 ;  /* 0x0000000300047213 */ /* 0x000fe40000000000 */
[----:B------:R-:W0:Y:S01]  /*0a10*/  I2F.RP R5, R8 ;  /* 0x0000000800057306 */ /* 0x000e220000209400 */
[----:B------:R-:W-:Y:S02]  /*0a20*/  IABS R11, R10 ;  /* 0x0000000a000b7213 */ /* 0x000fe40000000000 */
[----:B------:R-:W-:-:S05]  /*0a30*/  ISETP.NE.AND P1, PT, R10, RZ, PT ;  /* 0x000000ff0a00720c */ /* 0x000fca0003f25270 */
[----:B0-----:R-:W0:Y:S02]  /*0a40*/  MUFU.RCP R5, R5 ;  /* 0x0000000500057308 */ /* 0x001e240000001000 */
[----:B0-----:R-:W-:Y:S02]  /*0a50*/  VIADD R6, R5, 0xffffffe ;  /* 0x0ffffffe05067836 */ /* 0x001fe40000000000 */
[----:B------:R-:W-:-:S04]  /*0a60*/  IMAD.MOV R5, RZ, RZ, -R11 ;  /* 0x000000ffff057224 */ /* 0x000fc800078e0a0b */
[----:B------:R0:W1:Y:S02]  /*0a70*/  F2I.FTZ.U32.TRUNC.NTZ R7, R6 ;  /* 0x0000000600077305 */ /* 0x000064000021f000 */
[----:B0-----:R-:W-:Y:S01]  /*0a80*/  MOV R6, RZ ;  /* 0x000000ff00067202 */ /* 0x001fe20000000f00 */
[----:B-1----:R-:W-:-:S04]  /*0a90*/  IMAD.MOV R9, RZ, RZ, -R7 ;  /* 0x000000ffff097224 */ /* 0x002fc800078e0a07 */
[----:B------:R-:W-:-:S04]  /*0aa0*/  IMAD R9, R9, R8, RZ ;  /* 0x0000000809097224 */ /* 0x000fc800078e02ff */
[----:B------:R-:W-:-:S06]  /*0ab0*/  IMAD.HI.U32 R7, R7, R9, R6 ;  /* 0x0000000907077227 */ /* 0x000fcc00078e0006 */
[----:B------:R-:W-:-:S04]  /*0ac0*/  IMAD.HI.U32 R7, R7, R4, RZ ;  /* 0x0000000407077227 */ /* 0x000fc800078e00ff */
[----:B------:R-:W-:-:S05]  /*0ad0*/  IMAD R7, R7, R5, R4 ;  /* 0x0000000507077224 */ /* 0x000fca00078e0204 */
[----:B------:R-:W-:-:S13]  /*0ae0*/  ISETP.GT.U32.AND P0, PT, R8, R7, PT ;  /* 0x000000070800720c */ /* 0x000fda0003f04070 */
[----:B------:R-:W-:Y:S01]  /*0af0*/  @!P0 IMAD.IADD R7, R7, 0x1, -R8 ;  /* 0x0000000107078824 */ /* 0x000fe200078e0a08 */
[----:B------:R-:W-:Y:S01]  /*0b00*/  ISETP.GE.AND P0, PT, R3, RZ, PT ;  /* 0x000000ff0300720c */ /* 0x000fe20003f06270 */
[----:B------:R-:W-:-:S03]  /*0b10*/  VIADD R3, R0, 0x1 ;  /* 0x0000000100037836 */ /* 0x000fc60000000000 */
[----:B------:R-:W-:-:S13]  /*0b20*/  ISETP.GT.U32.AND P2, PT, R8, R7, PT ;  /* 0x000000070800720c */ /* 0x000fda0003f44070 */
[----:B------:R-:W-:Y:S02]  /*0b30*/  @!P2 IADD3 R7, PT, PT, R7, -R8, RZ ;  /* 0x800000080707a210 */ /* 0x000fe40007ffe0ff */
[----:B------:R-:W-:-:S03]  /*0b40*/  ISETP.NE.AND P2, PT, R24, 0x1, PT ;  /* 0x000000011800780c */ /* 0x000fc60003f45270 */
[----:B------:R-:W-:Y:S01]  /*0b50*/  @!P0 IMAD.MOV R7, RZ, RZ, -R7 ;  /* 0x000000ffff078224 */ /* 0x000fe200078e0a07 */
[----:B------:R-:W-:-:S04]  /*0b60*/  @!P1 LOP3.LUT R7, RZ, R10, RZ, 0x33, !PT ;  /* 0x0000000aff079212 */ /* 0x000fc800078e33ff */
[----:B------:R-:W-:-:S13]  /*0b70*/  ISETP.NE.AND P1, PT, R7, RZ, PT ;  /* 0x000000ff0700720c */ /* 0x000fda0003f25270 */
[----:B------:R-:W-:-:S05]  /*0b80*/  @P1 IADD3 R3, PT, PT, R0, RZ, RZ ;  /* 0x000000ff00031210 */ /* 0x000fca0007ffe0ff */
[----:B------:R-:W-:Y:S01]  /*0b90*/  IMAD.MOV.U32 R0, RZ, RZ, R3 ;  /* 0x000000ffff007224 */ /* 0x000fe200078e0003 */
[----:B------:R-:W-:Y:S06]  /*0ba0*/  @!P2 BRA `(.L_x_2) ;  /* 0x0000000000d0a947 */ /* 0x000fec0003800000 */
[----:B------:R-:W-:-:S05]  /*0bb0*/  VIADD R11, R10, 0x1 ;  /* 0x000000010a0b7836 */ /* 0x000fca0000000000 */
[-C--:B------:R-:W-:Y:S02]  /*0bc0*/  IABS R8, R11.reuse ;  /* 0x0000000b00087213 */ /* 0x080fe40000000000 */
[----:B------:R-:W-:Y:S02]  /*0bd0*/  IABS R9, R11 ;  /* 0x0000000b00097213 */ /* 0x000fe40000000000 */
[----:B------:R-:W0:Y:S08]  /*0be0*/  I2F.RP R3, R8 ;  /* 0x0000000800037306 */ /* 0x000e300000209400 */
[----:B0-----:R-:W0:Y:S02]  /*0bf0*/  MUFU.RCP R3, R3 ;  /* 0x0000000300037308 */ /* 0x001e240000001000 */
[----:B0-----:R-:W-:Y:S01]  /*0c00*/  IADD3 R6, PT, PT, R3, 0xffffffe, RZ ;  /* 0x0ffffffe03067810 */ /* 0x001fe20007ffe0ff */
[----:B------:R-:W-:-:S05]  /*0c10*/  VIADD R3, R0, 0x1 ;  /* 0x0000000100037836 */ /* 0x000fca0000000000 */
[----:B------:R0:W1:Y:S02]  /*0c20*/  F2I.FTZ.U32.TRUNC.NTZ R7, R6 ;  /* 0x0000000600077305 */ /* 0x000064000021f000 */
[----:B0-----:R-:W-:Y:S02]  /*0c30*/  IMAD.MOV.U32 R6, RZ, RZ, RZ ;  /* 0x000000ffff067224 */ /* 0x001fe400078e00ff */
[----:B-1----:R-:W-:-:S04]  /*0c40*/  IMAD.MOV R5, RZ, RZ, -R7 ;  /* 0x000000ffff057224 */ /* 0x002fc800078e0a07 */
[----:B------:R-:W-:-:S04]  /*0c50*/  IMAD R5, R5, R8, RZ ;  /* 0x0000000805057224 */ /* 0x000fc800078e02ff */
[----:B------:R-:W-:Y:S01]  /*0c60*/  IMAD.HI.U32 R7, R7, R5, R6 ;  /* 0x0000000507077227 */ /* 0x000fe200078e0006 */
[----:B------:R-:W-:-:S05]  /*0c70*/  IADD3 R5, PT, PT, RZ, -R9, RZ ;  /* 0x80000009ff057210 */ /* 0x000fca0007ffe0ff */
[----:B------:R-:W-:-:S04]  /*0c80*/  IMAD.HI.U32 R7, R7, R4, RZ ;  /* 0x0000000407077227 */ /* 0x000fc800078e00ff */
[----:B------:R-:W-:-:S05]  /*0c90*/  IMAD R7, R7, R5, R4 ;  /* 0x0000000507077224 */ /* 0x000fca00078e0204 */
[----:B------:R-:W-:-:S13]  /*0ca0*/  ISETP.GT.U32.AND P1, PT, R8, R7, PT ;  /* 0x000000070800720c */ /* 0x000fda0003f24070 */
[----:B------:R-:W-:Y:S01]  /*0cb0*/  @!P1 IMAD.IADD R7, R7, 0x1, -R8 ;  /* 0x0000000107079824 */ /* 0x000fe200078e0a08 */
[----:B------:R-:W-:-:S04]  /*0cc0*/  ISETP.NE.AND P1, PT, R11, RZ, PT ;  /* 0x000000ff0b00720c */ /* 0x000fc80003f25270 */
[----:B------:R-:W-:-:S13]  /*0cd0*/  ISETP.GT.U32.AND P2, PT, R8, R7, PT ;  /* 0x000000070800720c */ /* 0x000fda0003f44070 */
[----:B------:R-:W-:Y:S01]  /*0ce0*/  @!P2 IMAD.IADD R7, R7, 0x1, -R8 ;  /* 0x000000010707a824 */ /* 0x000fe200078e0a08 */
[----:B------:R-:W-:-:S04]  /*0cf0*/  ISETP.NE.AND P2, PT, R24, 0x2, PT ;  /* 0x000000021800780c */ /* 0x000fc80003f45270 */
[----:B------:R-:W-:Y:S02]  /*0d00*/  @!P0 IADD3 R7, PT, PT, -R7, RZ, RZ ;  /* 0x000000ff07078210 */ /* 0x000fe40007ffe1ff */
[----:B------:R-:W-:-:S04]  /*0d10*/  @!P1 LOP3.LUT R7, RZ, R11, RZ, 0x33, !PT ;  /* 0x0000000bff079212 */ /* 0x000fc800078e33ff */
[----:B------:R-:W-:-:S13]  /*0d20*/  ISETP.NE.AND P1, PT, R7, RZ, PT ;  /* 0x000000ff0700720c */ /* 0x000fda0003f25270 */
[----:B------:R-:W-:-:S05]  /*0d30*/  @P1 IMAD.MOV R3, RZ, RZ, R0 ;  /* 0x000000ffff031224 */ /* 0x000fca00078e0200 */
[----:B------:R-:W-:Y:S01]  /*0d40*/  MOV R0, R3 ;  /* 0x0000000300007202 */ /* 0x000fe20000000f00 */
[----:B------:R-:W-:Y:S06]  /*0d50*/  @!P2 BRA `(.L_x_2) ;  /* 0x000000000064a947 */ /* 0x000fec0003800000 */
[----:B------:R-:W-:-:S05]  /*0d60*/  VIADD R10, R10, 0x2 ;  /* 0x000000020a0a7836 */ /* 0x000fca0000000000 */
[----:B------:R-:W-:-:S04]  /*0d70*/  IABS R5, R10 ;  /* 0x0000000a00057213 */ /* 0x000fc80000000000 */
[----:B------:R-:W0:Y:S08]  /*0d80*/  I2F.RP R3, R5 ;  /* 0x0000000500037306 */ /* 0x000e300000209400 */
[----:B0-----:R-:W0:Y:S02]  /*0d90*/  MUFU.RCP R3, R3 ;  /* 0x0000000300037308 */ /* 0x001e240000001000 */
[----:B0-----:R-:W-:Y:S01]  /*0da0*/  VIADD R6, R3, 0xffffffe ;  /* 0x0ffffffe03067836 */ /* 0x001fe20000000000 */
[----:B------:R-:W-:-:S05]  /*0db0*/  IADD3 R3, PT, PT, R0, 0x1, RZ ;  /* 0x0000000100037810 */ /* 0x000fca0007ffe0ff */
[----:B------:R0:W1:Y:S02]  /*0dc0*/  F2I.FTZ.U32.TRUNC.NTZ R7, R6 ;  /* 0x0000000600077305 */ /* 0x000064000021f000 */
[----:B0-----:R-:W-:Y:S01]  /*0dd0*/  IMAD.MOV.U32 R6, RZ, RZ, RZ ;  /* 0x000000ffff067224 */ /* 0x001fe200078e00ff */
[----:B-1----:R-:W-:-:S05]  /*0de0*/  IADD3 R8, PT, PT, RZ, -R7, RZ ;  /* 0x80000007ff087210 */ /* 0x002fca0007ffe0ff */
[----:B------:R-:W-:Y:S01]  /*0df0*/  IMAD R9, R8, R5, RZ ;  /* 0x0000000508097224 */ /* 0x000fe200078e02ff */
[----:B------:R-:W-:-:S03]  /*0e00*/  IABS R8, R10 ;  /* 0x0000000a00087213 */ /* 0x000fc60000000000 */
[----:B------:R-:W-:-:S04]  /*0e10*/  IMAD.HI.U32 R7, R7, R9, R6 ;  /* 0x0000000907077227 */ /* 0x000fc800078e0006 */
[----:B------:R-:W-:Y:S02]  /*0e20*/  IMAD.MOV R8, RZ, RZ, -R8 ;  /* 0x000000ffff087224 */ /* 0x000fe400078e0a08 */
[----:B------:R-:W-:-:S04]  /*0e30*/  IMAD.HI.U32 R7, R7, R4, RZ ;  /* 0x0000000407077227 */ /* 0x000fc800078e00ff */
[----:B------:R-:W-:-:S05]  /*0e40*/  IMAD R4, R7, R8, R4 ;  /* 0x0000000807047224 */ /* 0x000fca00078e0204 */
[----:B------:R-:W-:-:S13]  /*0e50*/  ISETP.GT.U32.AND P1, PT, R5, R4, PT ;  /* 0x000000040500720c */ /* 0x000fda0003f24070 */
[----:B------:R-:W-:Y:S02]  /*0e60*/  @!P1 IADD3 R4, PT, PT, R4, -R5, RZ ;  /* 0x8000000504049210 */ /* 0x000fe40007ffe0ff */
[----:B------:R-:W-:Y:S02]  /*0e70*/  ISETP.NE.AND P1, PT, R10, RZ, PT ;  /* 0x000000ff0a00720c */ /* 0x000fe40003f25270 */
[----:B------:R-:W-:-:S13]  /*0e80*/  ISETP.GT.U32.AND P2, PT, R5, R4, PT ;  /* 0x000000040500720c */ /* 0x000fda0003f44070 */
[----:B------:R-:W-:-:S04]  /*0e90*/  @!P2 IMAD.IADD R4, R4, 0x1, -R5 ;  /* 0x000000010404a824 */ /* 0x000fc800078e0a05 */
[----:B------:R-:W-:Y:S01]  /*0ea0*/  @!P0 IMAD.MOV R4, RZ, RZ, -R4 ;  /* 0x000000ffff048224 */ /* 0x000fe200078e0a04 */
[----:B------:R-:W-:-:S04]  /*0eb0*/  @!P1 LOP3.LUT R4, RZ, R10, RZ, 0x33, !PT ;  /* 0x0000000aff049212 */ /* 0x000fc800078e33ff */
[----:B------:R-:W-:-:S13]  /*0ec0*/  ISETP.NE.AND P0, PT, R4, RZ, PT ;  /* 0x000000ff0400720c */ /* 0x000fda0003f05270 */
[----:B------:R-:W-:-:S04]  /*0ed0*/  @P0 IMAD.MOV R3, RZ, RZ, R0 ;  /* 0x000000ffff030224 */ /* 0x000fc800078e0200 */
[----:B------:R-:W-:-:S07]  /*0ee0*/  IMAD.MOV.U32 R0, RZ, RZ, R3 ;  /* 0x000000ffff007224 */ /* 0x000fce00078e0003 */
.L_x_2:
[----:B------:R-:W-:Y:S05]  /*0ef0*/  BSYNC.RECONVERGENT B0 ;  /* 0x0000000000007941 */ /* 0x000fea0003800200 */
.L_x_1:
[----:B------:R-:W0:Y:S01]  /*0f00*/  LDC.64 R8, c[0x0][0x388] ;  /* 0x0000e200ff087b82 */ /* 0x000e220000000a00 */
[----:B------:R-:W-:Y:S01]  /*0f10*/  MOV R3, 0x0 ;  /* 0x0000000000037802 */ /* 0x000fe20000000f00 */
[----:B------:R1:W-:Y:S01]  /*0f20*/  STL [R1], R0 ;  /* 0x0000000001007387 */ /* 0x0003e20000100800 */
[----:B------:R-:W2:Y:S01]  /*0f30*/  LDCU.64 UR4, c[0x4][0x10] ;  /* 0x01000200ff0477ac */ /* 0x000ea20008000a00 */
[----:B------:R-:W-:Y:S01]  /*0f40*/  IMAD.MOV.U32 R6, RZ, RZ, R2 ;  /* 0x000000ffff067224 */ /* 0x000fe200078e0002 */
[----:B------:R-:W-:-:S03]  /*0f50*/  MOV R7, R18 ;  /* 0x0000001200077202 */ /* 0x000fc60000000f00 */
[----:B------:R1:W3:Y:S01]  /*0f60*/  LDC.64 R10, c[0x4][R3] ;  /* 0x01000000030a7b82 */ /* 0x0002e20000000a00 */
[----:B--2---:R-:W-:Y:S01]  /*0f70*/  MOV R4, UR4 ;  /* 0x0000000400047c02 */ /* 0x004fe20008000f00 */
[----:B------:R-:W-:Y:S02]  /*0f80*/  IMAD.U32 R5, RZ, RZ, UR5 ;  /* 0x00000005ff057e24 */ /* 0x000fe4000f8e00ff */
[----:B0-----:R-:W-:-:S05]  /*0f90*/  IMAD.WIDE.U32 R8, R19, 0x4, R8 ;  /* 0x0000000413087825 */ /* 0x001fca00078e0008 */
[----:B------:R1:W-:Y:S02]  /*0fa0*/  STG.E desc[UR36][R8.64], R0 ;  /* 0x0000000008007986 */ /* 0x0003e4000c101924 */
[----:B------:R-:W-:-:S07]  /*0fb0*/  LEPC R20, `(.L_x_6) ;  /* 0x000000001014794e */ /* 0x000fce0000000000 */
[----:B-1-3--:R-:W-:Y:S05]  /*0fc0*/  CALL.ABS.NOINC R10 ;  /* 0x000000000a007343 */ /* 0x00afea0003c00000 */
.L_x_6:
[----:B------:R-:W0:Y:S01]  /*0fd0*/  LDCU UR4, c[0x0][0x380] ;  /* 0x00007000ff0477ac */ /* 0x000e220008000800 */
[----:B------:R-:W-:-:S05]  /*0fe0*/  VIADD R19, R19, 0x1 ;  /* 0x0000000113137836 */ /* 0x000fca0000000000 */
[----:B0-----:R-:W-:-:S13]  /*0ff0*/  ISETP.NE.AND P0, PT, R19, UR4, PT ;  /* 0x0000000413007c0c */ /* 0x001fda000bf05270 */
[----:B------:R-:W-:Y:S05]  /*1000*/  @P0 BRA `(.L_x_7) ;  /* 0xfffffff000540947 */ /* 0x000fea000383ffff */
[----:B------:R-:W-:Y:S05]  /*1010*/  EXIT ;  /* 0x000000000000794d */ /* 0x000fea0003800000 */
.L_x_8:
[----:B------:R-:W-:-:S00]  /*1020*/  BRA `(.L_x_8) ;  /* 0xfffffffc00fc7947 */ /* 0x000fc0000383ffff */
[----:B------:R-:W-:-:S00]  /*1030*/  NOP ;  /* 0x0000000000007918 */ /* 0x000fc00000000000 */
        /* <DEDUP_REMOVED lines=12> */
.L_x_9:


//--------------------- .nv.global.init           --------------------------
	.section	.nv.global.init,"aw",@progbits
.nv.global.init:
	.type		$str$1,@object
	.size		$str$1,($str - $str$1)
$str$1:
        /*0000*/ 	.byte	0x25, 0x64, 0x0a, 0x00
	.type		$str,@object
	.size		$str,(.L_0 - $str)
$str:
        /*0004*/ 	.byte	0x5b, 0x25, 0x64, 0x2c, 0x20, 0x25, 0x64, 0x5d, 0x3a, 0x20, 0x00
.L_0:


//--------------------- .nv.shared.reserved.0     --------------------------
	.section	.nv.shared.reserved.0,"aw",@nobits
	.weak		__nv_reservedSMEM_offset_0_alias
	.size		__nv_reservedSMEM_offset_0_alias, 0, 64
	.other		__nv_reservedSMEM_offset_0_alias,@"STO_CUDA_RESERVED_SHARED STV_DEFAULT"
__nv_reservedSMEM_offset_0_alias:
	.zero		0
	.zero		64


//--------------------- .nv.constant0._Z22insanely_long_divisioniPiS_S_ --------------------------
	.section	.nv.constant0._Z22insanely_long_divisioniPiS_S_,"a",@progbits
	.sectionflags	@""
	.align	4
.nv.constant0._Z22insanely_long_divisioniPiS_S_:
	.zero		928


//--------------------- SYMBOLS --------------------------

	.type		.nv.reservedSmem.offset0,@object
	.size		.nv.reservedSmem.offset0,0x4
	.type		vprintf,@function
